//
// Generated by NVIDIA NVVM Compiler
//
// Compiler Build ID: CL-36424714
// Cuda compilation tools, release 13.0, V13.0.88
// Based on NVVM 20.0.0
//

.version 9.0
.target sm_100
.address_size 64

	// .globl	_Z6kernelPf
.extern .shared .align 16 .b8 smem[];

.visible .entry _Z6kernelPf(
	.param .u64 .ptr .align 1 _Z6kernelPf_param_0
)
{
	.reg .pred 	%p<12>;
	.reg .b32 	%r<27>;
	.reg .b32 	%f<15>;
	.reg .b64 	%rd<5>;

	ld.param.u64 	%rd2, [_Z6kernelPf_param_0];
	cvta.to.global.u64 	%rd1, %rd2;
	mov.u32 	%r8, %ctaid.x;
	mov.u32 	%r9, %ntid.x;
	mov.u32 	%r10, %tid.x;
	mad.lo.s32 	%r1, %r8, %r9, %r10;
	mov.u32 	%r11, %ctaid.y;
	mov.u32 	%r12, %ntid.y;
	mov.u32 	%r13, %tid.y;
	mad.lo.s32 	%r14, %r11, %r12, %r13;
	setp.ge.u32 	%p1, %r1, %r9;
	setp.ge.u32 	%p2, %r14, %r12;
	or.pred  	%p3, %p1, %p2;
	@%p3 bra 	$L__BB0_13;
	mad.lo.s32 	%r4, %r1, %r12, %r14;
	mul.wide.u32 	%rd3, %r4, 4;
	add.s64 	%rd4, %rd1, %rd3;
	ld.global.f32 	%f4, [%rd4];
	shl.b32 	%r15, %r4, 2;
	mov.u32 	%r16, smem;
	add.s32 	%r5, %r16, %r15;
	st.shared.f32 	[%r5+4], %f4;
	setp.ne.s32 	%p4, %r4, 0;
	@%p4 bra 	$L__BB0_3;
	mov.b32 	%r17, 1091567616;
	st.shared.u32 	[smem], %r17;
$L__BB0_3:
	bar.sync 	0;
	ld.shared.f32 	%f14, [smem];
	setp.leu.f32 	%p5, %f14, 0f3F800000;
	@%p5 bra 	$L__BB0_11;
$L__BB0_4:
	cvt.rzi.s32.f32 	%r18, %f14;
	shr.u32 	%r19, %r18, 31;
	add.s32 	%r20, %r18, %r19;
	shr.s32 	%r6, %r20, 1;
	setp.ge.s32 	%p6, %r4, %r6;
	@%p6 bra 	$L__BB0_6;
	shl.b32 	%r21, %r6, 2;
	add.s32 	%r22, %r5, %r21;
	ld.shared.f32 	%f5, [%r22+4];
	ld.shared.f32 	%f6, [%r5+4];
	add.f32 	%f7, %f5, %f6;
	st.shared.f32 	[%r5+4], %f7;
$L__BB0_6:
	setp.ne.s32 	%p7, %r4, 0;
	bar.sync 	0;
	@%p7 bra 	$L__BB0_10;
	ld.shared.f32 	%f8, [smem];
	cvt.rzi.s32.f32 	%r7, %f8;
	and.b32  	%r23, %r7, 1;
	setp.eq.b32 	%p8, %r23, 1;
	not.pred 	%p9, %p8;
	@%p9 bra 	$L__BB0_9;
	shl.b32 	%r24, %r7, 2;
	add.s32 	%r26, %r16, %r24;
	ld.shared.f32 	%f9, [%r26];
	ld.shared.f32 	%f10, [smem+4];
	add.f32 	%f11, %f9, %f10;
	st.shared.f32 	[smem+4], %f11;
$L__BB0_9:
	cvt.rn.f32.s32 	%f12, %r6;
	st.shared.f32 	[smem], %f12;
$L__BB0_10:
	bar.sync 	0;
	ld.shared.f32 	%f14, [smem];
	setp.gt.f32 	%p10, %f14, 0f3F800000;
	@%p10 bra 	$L__BB0_4;
$L__BB0_11:
	setp.ne.s32 	%p11, %r4, 0;
	@%p11 bra 	$L__BB0_13;
	ld.shared.f32 	%f13, [smem+4];
	st.global.f32 	[%rd1], %f13;
$L__BB0_13:
	ret;

}


// ===== COMPILED SASS (sm_100) =====

	.target	sm_100

	.elftype	@"ET_EXEC"


//--------------------- .note.nv.tkinfo           --------------------------
	.section	.note.nv.tkinfo,"",@"SHT_NOTE"
	.sectionflags	@"SHF_NOTE_NV_TKINFO"
	.tkinfo
        /*0018*/ 	.word	0x00000002
        /*0030*/ 	.string	""
        /*0030*/ 	.string	"ptxas"
        /*0030*/ 	.string	"Cuda compilation tools, release 13.0, V13.0.88"
        /*0030*/ 	.string	"Build cuda_13.0.r13.0/compiler.36424714_0"
        /*0030*/ 	.string	"-arch sm_100 -m 64 "



//--------------------- .note.nv.cuinfo           --------------------------
	.section	.note.nv.cuinfo,"",@"SHT_NOTE"
	.sectionflags	@"SHF_NOTE_NV_CUINFO"
        /*0018*/ 	.short	0x0002
        /*001a*/ 	.short	0x0064
        /*001c*/ 	.short	0x0082
	.zero		2


//--------------------- .nv.info                  --------------------------
	.section	.nv.info,"",@"SHT_CUDA_INFO"
	.align	4


	//----- nvinfo : EIATTR_REGCOUNT
	.align		4
        /*0000*/ 	.byte	0x04, 0x2f
        /*0002*/ 	.short	(.L_1 - .L_0)
	.align		4
.L_0:
        /*0004*/ 	.word	index@(_Z6kernelPf)
        /*0008*/ 	.word	0x0000000e


	//----- nvinfo : EIATTR_FRAME_SIZE
	.align		4
.L_1:
        /*000c*/ 	.byte	0x04, 0x11
        /*000e*/ 	.short	(.L_3 - .L_2)
	.align		4
.L_2:
        /*0010*/ 	.word	index@(_Z6kernelPf)
        /*0014*/ 	.word	0x00000000


	//----- nvinfo : EIATTR_MIN_STACK_SIZE
	.align		4
.L_3:
        /*0018*/ 	.byte	0x04, 0x12
        /*001a*/ 	.short	(.L_5 - .L_4)
	.align		4
.L_4:
        /*001c*/ 	.word	index@(_Z6kernelPf)
        /*0020*/ 	.word	0x00000000
.L_5:


//--------------------- .nv.compat                --------------------------
	.section	.nv.compat,"",@"SHT_CUDA_COMPAT_INFO"
	.align	4
        /*0000*/ 	.byte	0x02, 0x09, 0x00, 0x00, 0x02, 0x02, 0x01, 0x00, 0x02, 0x05, 0x05, 0x00, 0x03, 0x07, 0x01, 0x01
        /*0010*/ 	.byte	0x02, 0x03, 0x00, 0x00, 0x02, 0x06, 0x01, 0x00, 0x04, 0x0b, 0x08, 0x00, 0x01, 0x00, 0x00, 0x00
        /*0020*/ 	.byte	0x00, 0x00, 0x00, 0x00


//--------------------- .nv.info._Z6kernelPf      --------------------------
	.section	.nv.info._Z6kernelPf,"",@"SHT_CUDA_INFO"
	.sectionflags	@""
	.align	4


	//----- nvinfo : EIATTR_CUDA_API_VERSION
	.align		4
        /*0000*/ 	.byte	0x04, 0x37
        /*0002*/ 	.short	(.L_7 - .L_6)
.L_6:
        /*0004*/ 	.word	0x00000082


	//----- nvinfo : EIATTR_KPARAM_INFO
	.align		4
.L_7:
        /*0008*/ 	.byte	0x04, 0x17
        /*000a*/ 	.short	(.L_9 - .L_8)
.L_8:
        /*000c*/ 	.word	0x00000000
        /*0010*/ 	.short	0x0000
        /*0012*/ 	.short	0x0000
        /*0014*/ 	.byte	0x00, 0xf5, 0x21, 0x00


	//----- nvinfo : EIATTR_SPARSE_MMA_MASK
	.align		4
.L_9:
        /*0018*/ 	.byte	0x03, 0x50
        /*001a*/ 	.short	0x0000


	//----- nvinfo : EIATTR_MAXREG_COUNT
	.align		4
        /*001c*/ 	.byte	0x03, 0x1b
        /*001e*/ 	.short	0x00ff


	//----- nvinfo : EIATTR_NUM_BARRIERS
	.align		4
        /*0020*/ 	.byte	0x02, 0x4c
        /*0022*/ 	.byte	0x01
	.zero		1


	//----- nvinfo : EIATTR_MERCURY_ISA_VERSION
	.align		4
        /*0024*/ 	.byte	0x03, 0x5f
        /*0026*/ 	.short	0x0101


	//----- nvinfo : EIATTR_VRC_CTA_INIT_COUNT
	.align		4
        /*0028*/ 	.byte	0x02, 0x4a
	.zero		1
	.zero		1


	//----- nvinfo : EIATTR_EXIT_INSTR_OFFSETS
	.align		4
        /*002c*/ 	.byte	0x04, 0x1c
        /*002e*/ 	.short	(.L_11 - .L_10)


	//   ....[0]....
.L_10:
        /*0030*/ 	.word	0x000000b0


	//   ....[1]....
        /*0034*/ 	.word	0x00000400


	//   ....[2]....
        /*0038*/ 	.word	0x00000470


	//----- nvinfo : EIATTR_CRS_STACK_SIZE
	.align		4
.L_11:
        /*003c*/ 	.byte	0x04, 0x1e
        /*003e*/ 	.short	(.L_13 - .L_12)
.L_12:
        /*0040*/ 	.word	0x00000000


	//----- nvinfo : EIATTR_CBANK_PARAM_SIZE
	.align		4
.L_13:
        /*0044*/ 	.byte	0x03, 0x19
        /*0046*/ 	.short	0x0008


	//----- nvinfo : EIATTR_PARAM_CBANK
	.align		4
        /*0048*/ 	.byte	0x04, 0x0a
        /*004a*/ 	.short	(.L_15 - .L_14)
	.align		4
.L_14:
        /*004c*/ 	.word	index@(.nv.constant0._Z6kernelPf)
        /*0050*/ 	.short	0x0380
        /*0052*/ 	.short	0x0008


	//----- nvinfo : EIATTR_SW_WAR
	.align		4
.L_15:
        /*0054*/ 	.byte	0x04, 0x36
        /*0056*/ 	.short	(.L_17 - .L_16)
.L_16:
        /*0058*/ 	.word	0x00000008
.L_17:


//--------------------- .nv.callgraph             --------------------------
	.section	.nv.callgraph,"",@"SHT_CUDA_CALLGRAPH"
	.align	4
	.sectionentsize	8
	.align		4
        /*0000*/ 	.word	0x00000000
	.align		4
        /*0004*/ 	.word	0xffffffff
	.align		4
        /*0008*/ 	.word	0x00000000
	.align		4
        /*000c*/ 	.word	0xfffffffe
	.align		4
        /*0010*/ 	.word	0x00000000
	.align		4
        /*0014*/ 	.word	0xfffffffd
	.align		4
        /*0018*/ 	.word	0x00000000
	.align		4
        /*001c*/ 	.word	0xfffffffc


//--------------------- .text._Z6kernelPf         --------------------------
	.section	.text._Z6kernelPf,"ax",@progbits
	.align	128
        .global         _Z6kernelPf
        .type           _Z6kernelPf,@function
        .size           _Z6kernelPf,(.L_x_5 - _Z6kernelPf)
        .other          _Z6kernelPf,@"STO_CUDA_ENTRY STV_DEFAULT"
_Z6kernelPf:
.text._Z6kernelPf:
[----:B------:R-:W-:Y:S01]  /*0000*/  LDC R1, c[0x0][0x37c] ;  /* 0x0000df00ff017b82 */ /* 0x000fe20000000800 */
[----:B------:R-:W0:Y:S07]  /*0010*/  S2R R5, SR_TID.Y ;  /* 0x0000000000057919 */ /* 0x000e2e0000002200 */
[----:B------:R-:W1:Y:S01]  /*0020*/  LDC R3, c[0x0][0x360] ;  /* 0x0000d800ff037b82 */ /* 0x000e620000000800 */
[----:B------:R-:W1:Y:S07]  /*0030*/  S2R R0, SR_TID.X ;  /* 0x0000000000007919 */ /* 0x000e6e0000002100 */
[----:B------:R-:W0:Y:S08]  /*0040*/  S2UR UR5, SR_CTAID.Y ;  /* 0x00000000000579c3 */ /* 0x000e300000002600 */
[----:B------:R-:W0:Y:S08]  /*0050*/  LDC R4, c[0x0][0x364] ;  /* 0x0000d900ff047b82 */ /* 0x000e300000000800 */
[----:B------:R-:W1:Y:S01]  /*0060*/  S2UR UR4, SR_CTAID.X ;  /* 0x00000000000479c3 */ /* 0x000e620000002500 */
[----:B0-----:R-:W-:-:S05]  /*0070*/  IMAD R5, R4, UR5, R5 ;  /* 0x0000000504057c24 */ /* 0x001fca000f8e0205 */
[----:B------:R-:W-:Y:S01]  /*0080*/  ISETP.GE.U32.AND P0, PT, R5, R4, PT ;  /* 0x000000040500720c */ /* 0x000fe20003f06070 */
[----:B-1----:R-:W-:-:S05]  /*0090*/  IMAD R0, R3, UR4, R0 ;  /* 0x0000000403007c24 */ /* 0x002fca000f8e0200 */
[----:B------:R-:W-:-:S13]  /*00a0*/  ISETP.GE.U32.OR P0, PT, R0, R3, P0 ;  /* 0x000000030000720c */ /* 0x000fda0000706470 */
[----:B------:R-:W-:Y:S05]  /*00b0*/  @P0 EXIT ;  /* 0x000000000000094d */ /* 0x000fea0003800000 */
[----:B------:R-:W0:Y:S01]  /*00c0*/  LDC.64 R2, c[0x0][0x380] ;  /* 0x0000e000ff027b82 */ /* 0x000e220000000a00 */
[----:B------:R-:W1:Y:S01]  /*00d0*/  LDCU.64 UR6, c[0x0][0x358] ;  /* 0x00006b00ff0677ac */ /* 0x000e620008000a00 */
[----:B------:R-:W-:-:S04]  /*00e0*/  IMAD R5, R0, R4, R5 ;  /* 0x0000000400057224 */ /* 0x000fc800078e0205 */
[----:B0-----:R-:W-:-:S06]  /*00f0*/  IMAD.WIDE.U32 R2, R5, 0x4, R2 ;  /* 0x0000000405027825 */ /* 0x001fcc00078e0002 */
[----:B-1----:R-:W2:Y:S01]  /*0100*/  LDG.E R2, desc[UR6][R2.64] ;  /* 0x0000000602027981 */ /* 0x002ea2000c1e1900 */
[----:B------:R-:W0:Y:S01]  /*0110*/  S2UR UR5, SR_CgaCtaId ;  /* 0x00000000000579c3 */ /* 0x000e220000008800 */
[----:B------:R-:W-:Y:S01]  /*0120*/  UMOV UR4, 0x400 ;  /* 0x0000040000047882 */ /* 0x000fe20000000000 */
[----:B------:R-:W-:-:S13]  /*0130*/  ISETP.NE.AND P0, PT, R5, RZ, PT ;  /* 0x000000ff0500720c */ /* 0x000fda0003f05270 */
[----:B------:R-:W-:Y:S01]  /*0140*/  @!P0 IMAD.MOV.U32 R9, RZ, RZ, 0x41100000 ;  /* 0x41100000ff098424 */ /* 0x000fe200078e00ff */
[----:B0-----:R-:W-:-:S06]  /*0150*/  ULEA UR4, UR5, UR4, 0x18 ;  /* 0x0000000405047291 */ /* 0x001fcc000f8ec0ff */
[----:B------:R-:W-:-:S04]  /*0160*/  IMAD.U32 R0, RZ, RZ, UR4 ;  /* 0x00000004ff007e24 */ /* 0x000fc8000f8e00ff */
[----:B------:R-:W-:-:S05]  /*0170*/  IMAD R7, R5, 0x4, R0 ;  /* 0x0000000405077824 */ /* 0x000fca00078e0200 */
[----:B--2---:R-:W-:Y:S04]  /*0180*/  STS [R7+0x4], R2 ;  /* 0x0000040207007388 */ /* 0x004fe80000000800 */
[----:B------:R-:W-:Y:S01]  /*0190*/  @!P0 STS [R0], R9 ;  /* 0x0000000900008388 */ /* 0x000fe20000000800 */
[----:B------:R-:W-:Y:S06]  /*01a0*/  BAR.SYNC.DEFER_BLOCKING 0x0 ;  /* 0x0000000000007b1d */ /* 0x000fec0000010000 */
[----:B------:R-:W0:Y:S02]  /*01b0*/  LDS R3, [R0] ;  /* 0x0000000000037984 */ /* 0x000e240000000800 */
[----:B0-----:R-:W-:-:S13]  /*01c0*/  FSETP.GT.AND P1, PT, R3, 1, PT ;  /* 0x3f8000000300780b */ /* 0x001fda0003f24000 */
[----:B------:R-:W-:Y:S05]  /*01d0*/  @!P1 BRA `(.L_x_0) ;  /* 0x0000000000889947 */ /* 0x000fea0003800000 */
[----:B------:R-:W-:Y:S01]  /*01e0*/  BSSY.RECONVERGENT B0, `(.L_x_0) ;  /* 0x0000021000007945 */ /* 0x000fe20003800200 */
[----:B------:R-:W-:-:S13]  /*01f0*/  ISETP.NE.AND P0, PT, R5, RZ, PT ;  /* 0x000000ff0500720c */ /* 0x000fda0003f05270 */
.L_x_3:
[----:B0-----:R-:W0:Y:S01]  /*0200*/  F2I.TRUNC.NTZ R3, R3 ;  /* 0x0000000300037305 */ /* 0x001e22000020f100 */
[----:B------:R-:W-:Y:S01]  /*0210*/  BSSY.RECONVERGENT B1, `(.L_x_1) ;  /* 0x0000019000017945 */ /* 0x000fe20003800200 */
[----:B0-----:R-:W-:-:S04]  /*0220*/  LEA.HI R2, R3, R3, RZ, 0x1 ;  /* 0x0000000303027211 */ /* 0x001fc800078f08ff */
[----:B------:R-:W-:-:S04]  /*0230*/  SHF.R.S32.HI R6, RZ, 0x1, R2 ;  /* 0x00000001ff067819 */ /* 0x000fc80000011402 */
[----:B------:R-:W-:-:S13]  /*0240*/  ISETP.GE.AND P1, PT, R5, R6, PT ;  /* 0x000000060500720c */ /* 0x000fda0003f26270 */
[----:B------:R-:W-:Y:S01]  /*0250*/  @!P1 IMAD R2, R6, 0x4, R7 ;  /* 0x0000000406029824 */ /* 0x000fe200078e0207 */
[----:B------:R-:W-:Y:S05]  /*0260*/  @!P1 LDS R9, [R7+0x4] ;  /* 0x0000040007099984 */ /* 0x000fea0000000800 */
[----:B------:R-:W0:Y:S02]  /*0270*/  @!P1 LDS R2, [R2+0x4] ;  /* 0x0000040002029984 */ /* 0x000e240000000800 */
[----:B0-----:R-:W-:-:S05]  /*0280*/  @!P1 FADD R4, R2, R9 ;  /* 0x0000000902049221 */ /* 0x001fca0000000000 */
[----:B------:R0:W-:Y:S01]  /*0290*/  @!P1 STS [R7+0x4], R4 ;  /* 0x0000040407009388 */ /* 0x0001e20000000800 */
[----:B------:R-:W-:Y:S06]  /*02a0*/  BAR.SYNC.DEFER_BLOCKING 0x0 ;  /* 0x0000000000007b1d */ /* 0x000fec0000010000 */
[----:B------:R-:W-:Y:S05]  /*02b0*/  @P0 BRA `(.L_x_2) ;  /* 0x0000000000380947 */ /* 0x000fea0003800000 */
[----:B------:R-:W1:Y:S01]  /*02c0*/  S2UR UR5, SR_CgaCtaId ;  /* 0x00000000000579c3 */ /* 0x000e620000008800 */
[----:B------:R-:W-:Y:S01]  /*02d0*/  UMOV UR4, 0x400 ;  /* 0x0000040000047882 */ /* 0x000fe20000000000 */
[----:B------:R-:W-:Y:S01]  /*02e0*/  I2FP.F32.S32 R11, R6 ;  /* 0x00000006000b7245 */ /* 0x000fe20000201400 */
[----:B-1----:R-:W-:-:S06]  /*02f0*/  ULEA UR4, UR5, UR4, 0x18 ;  /* 0x0000000405047291 */ /* 0x002fcc000f8ec0ff */
[----:B------:R-:W-:-:S05]  /*0300*/  IMAD.U32 R0, RZ, RZ, UR4 ;  /* 0x00000004ff007e24 */ /* 0x000fca000f8e00ff */
[----:B------:R-:W1:Y:S02]  /*0310*/  LDS.64 R2, [R0] ;  /* 0x0000000000027984 */ /* 0x000e640000000a00 */
[----:B-1----:R-:W0:Y:S02]  /*0320*/  F2I.TRUNC.NTZ R9, R2 ;  /* 0x0000000200097305 */ /* 0x002e24000020f100 */
[----:B0-----:R-:W-:-:S04]  /*0330*/  LOP3.LUT R4, R9, 0x1, RZ, 0xc0, !PT ;  /* 0x0000000109047812 */ /* 0x001fc800078ec0ff */
[----:B------:R-:W-:-:S13]  /*0340*/  ISETP.NE.U32.AND P1, PT, R4, 0x1, PT ;  /* 0x000000010400780c */ /* 0x000fda0003f25070 */
[----:B------:R-:W-:-:S05]  /*0350*/  @!P1 IMAD R9, R9, 0x4, R0 ;  /* 0x0000000409099824 */ /* 0x000fca00078e0200 */
[----:B------:R-:W0:Y:S04]  /*0360*/  @!P1 LDS R4, [R9] ;  /* 0x0000000009049984 */ /* 0x000e280000000800 */
[----:B------:R1:W-:Y:S01]  /*0370*/  STS [R0], R11 ;  /* 0x0000000b00007388 */ /* 0x0003e20000000800 */
[----:B0-----:R-:W-:-:S05]  /*0380*/  @!P1 FADD R3, R4, R3 ;  /* 0x0000000304039221 */ /* 0x001fca0000000000 */
[----:B------:R1:W-:Y:S02]  /*0390*/  @!P1 STS [R0+0x4], R3 ;  /* 0x0000040300009388 */ /* 0x0003e40000000800 */
.L_x_2:
[----:B------:R-:W-:Y:S05]  /*03a0*/  BSYNC.RECONVERGENT B1 ;  /* 0x0000000000017941 */ /* 0x000fea0003800200 */
.L_x_1:
[----:B------:R-:W-:Y:S06]  /*03b0*/  BAR.SYNC.DEFER_BLOCKING 0x0 ;  /* 0x0000000000007b1d */ /* 0x000fec0000010000 */
[----:B-1----:R-:W1:Y:S02]  /*03c0*/  LDS R3, [R0] ;  /* 0x0000000000037984 */ /* 0x002e640000000800 */
[----:B-1----:R-:W-:-:S13]  /*03d0*/  FSETP.GT.AND P1, PT, R3, 1, PT ;  /* 0x3f8000000300780b */ /* 0x002fda0003f24000 */
[----:B------:R-:W-:Y:S05]  /*03e0*/  @P1 BRA `(.L_x_3) ;  /* 0xfffffffc00841947 */ /* 0x000fea000383ffff */
[----:B------:R-:W-:Y:S05]  /*03f0*/  BSYNC.RECONVERGENT B0 ;  /* 0x0000000000007941 */ /* 0x000fea0003800200 */
.L_x_0:
[----:B------:R-:W-:Y:S05]  /*0400*/  @P0 EXIT ;  /* 0x000000000000094d */ /* 0x000fea0003800000 */
[----:B------:R-:W1:Y:S01]  /*0410*/  S2UR UR5, SR_CgaCtaId ;  /* 0x00000000000579c3 */ /* 0x000e620000008800 */
[----:B------:R-:W-:-:S07]  /*0420*/  UMOV UR4, 0x400 ;  /* 0x0000040000047882 */ /* 0x000fce0000000000 */
[----:B------:R-:W2:Y:S01]  /*0430*/  LDC.64 R2, c[0x0][0x380] ;  /* 0x0000e000ff027b82 */ /* 0x000ea20000000a00 */
[----:B-1----:R-:W-:-:S09]  /*0440*/  ULEA UR4, UR5, UR4, 0x18 ;  /* 0x0000000405047291 */ /* 0x002fd2000f8ec0ff */
[----:B------:R-:W2:Y:S04]  /*0450*/  LDS R5, [UR4+0x4] ;  /* 0x00000404ff057984 */ /* 0x000ea80008000800 */
[----:B--2---:R-:W-:Y:S01]  /*0460*/  STG.E desc[UR6][R2.64], R5 ;  /* 0x0000000502007986 */ /* 0x004fe2000c101906 */
[----:B------:R-:W-:Y:S05]  /*0470*/  EXIT ;  /* 0x000000000000794d */ /* 0x000fea0003800000 */
.L_x_4:
[----:B------:R-:W-:-:S00]  /*0480*/  BRA `(.L_x_4) ;  /* 0xfffffffc00fc7947 */ /* 0x000fc0000383ffff */
[----:B------:R-:W-:-:S00]  /*0490*/  NOP ;  /* 0x0000000000007918 */ /* 0x000fc00000000000 */
        /* <DEDUP_REMOVED lines=14> */
.L_x_5:


//--------------------- .nv.shared._Z6kernelPf    --------------------------
	.section	.nv.shared._Z6kernelPf,"aw",@nobits
	.sectionflags	@""
	.align	16
	.zero		1024


//--------------------- .nv.shared.reserved.0     --------------------------
	.section	.nv.shared.reserved.0,"aw",@nobits
	.weak		__nv_reservedSMEM_offset_0_alias
	.size		__nv_reservedSMEM_offset_0_alias, 0, 64
	.other		__nv_reservedSMEM_offset_0_alias,@"STO_CUDA_RESERVED_SHARED STV_DEFAULT"
__nv_reservedSMEM_offset_0_alias:
	.zero		0
	.zero		64


//--------------------- .nv.constant0._Z6kernelPf --------------------------
	.section	.nv.constant0._Z6kernelPf,"a",@progbits
	.sectionflags	@""
	.align	4
.nv.constant0._Z6kernelPf:
	.zero		904


//--------------------- SYMBOLS --------------------------

	.type		.nv.reservedSmem.offset0,@object
	.size		.nv.reservedSmem.offset0,0x4
	.type		.nv.reservedSmem.cap,@object
	.size		.nv.reservedSmem.cap,0x4
